//
// Generated by NVIDIA NVVM Compiler
//
// Compiler Build ID: CL-36424714
// Cuda compilation tools, release 13.0, V13.0.88
// Based on NVVM 20.0.0
//

.version 9.0
.target sm_100
.address_size 64

	// .globl	_Z11sumOfSeriesPfi

.visible .entry _Z11sumOfSeriesPfi(
	.param .u64 .ptr .align 1 _Z11sumOfSeriesPfi_param_0,
	.param .u32 _Z11sumOfSeriesPfi_param_1
)
{
	.reg .pred 	%p<3>;
	.reg .b32 	%r<11>;
	.reg .b32 	%f<9>;
	.reg .b64 	%rd<3>;

	ld.param.u64 	%rd1, [_Z11sumOfSeriesPfi_param_0];
	ld.param.u32 	%r6, [_Z11sumOfSeriesPfi_param_1];
	mov.u32 	%r7, %tid.x;
	mov.u32 	%r8, %ctaid.x;
	mov.u32 	%r1, %ntid.x;
	mad.lo.s32 	%r10, %r8, %r1, %r7;
	setp.ge.s32 	%p1, %r10, %r6;
	mov.f32 	%f8, 0f00000000;
	@%p1 bra 	$L__BB0_3;
	mov.u32 	%r9, %nctaid.x;
	mul.lo.s32 	%r3, %r1, %r9;
	mov.f32 	%f8, 0f00000000;
$L__BB0_2:
	add.f32 	%f8, %f8, 0f3F800000;
	add.s32 	%r10, %r10, %r3;
	setp.lt.s32 	%p2, %r10, %r6;
	@%p2 bra 	$L__BB0_2;
$L__BB0_3:
	cvta.to.global.u64 	%rd2, %rd1;
	atom.global.add.f32 	%f6, [%rd2], %f8;
	ret;

}


// ===== COMPILED SASS (sm_100) =====

	.target	sm_100

	.elftype	@"ET_EXEC"


//--------------------- .note.nv.tkinfo           --------------------------
	.section	.note.nv.tkinfo,"",@"SHT_NOTE"
	.sectionflags	@"SHF_NOTE_NV_TKINFO"
	.tkinfo
        /*0018*/ 	.word	0x00000002
        /*0030*/ 	.string	""
        /*0030*/ 	.string	"ptxas"
        /*0030*/ 	.string	"Cuda compilation tools, release 13.0, V13.0.88"
        /*0030*/ 	.string	"Build cuda_13.0.r13.0/compiler.36424714_0"
        /*0030*/ 	.string	"-arch sm_100 -m 64 "



//--------------------- .note.nv.cuinfo           --------------------------
	.section	.note.nv.cuinfo,"",@"SHT_NOTE"
	.sectionflags	@"SHF_NOTE_NV_CUINFO"
        /*0018*/ 	.short	0x0002
        /*001a*/ 	.short	0x0064
        /*001c*/ 	.short	0x0082
	.zero		2


//--------------------- .nv.info                  --------------------------
	.section	.nv.info,"",@"SHT_CUDA_INFO"
	.align	4


	//----- nvinfo : EIATTR_REGCOUNT
	.align		4
        /*0000*/ 	.byte	0x04, 0x2f
        /*0002*/ 	.short	(.L_1 - .L_0)
	.align		4
.L_0:
        /*0004*/ 	.word	index@(_Z11sumOfSeriesPfi)
        /*0008*/ 	.word	0x0000000a


	//----- nvinfo : EIATTR_FRAME_SIZE
	.align		4
.L_1:
        /*000c*/ 	.byte	0x04, 0x11
        /*000e*/ 	.short	(.L_3 - .L_2)
	.align		4
.L_2:
        /*0010*/ 	.word	index@(_Z11sumOfSeriesPfi)
        /*0014*/ 	.word	0x00000000


	//----- nvinfo : EIATTR_MIN_STACK_SIZE
	.align		4
.L_3:
        /*0018*/ 	.byte	0x04, 0x12
        /*001a*/ 	.short	(.L_5 - .L_4)
	.align		4
.L_4:
        /*001c*/ 	.word	index@(_Z11sumOfSeriesPfi)
        /*0020*/ 	.word	0x00000000
.L_5:


//--------------------- .nv.compat                --------------------------
	.section	.nv.compat,"",@"SHT_CUDA_COMPAT_INFO"
	.align	4
        /*0000*/ 	.byte	0x02, 0x09, 0x00, 0x00, 0x02, 0x02, 0x01, 0x00, 0x02, 0x05, 0x05, 0x00, 0x03, 0x07, 0x01, 0x01
        /*0010*/ 	.byte	0x02, 0x03, 0x00, 0x00, 0x02, 0x06, 0x01, 0x00, 0x04, 0x0b, 0x08, 0x00, 0x09, 0x00, 0x00, 0x00
        /*0020*/ 	.byte	0x00, 0x00, 0x00, 0x00


//--------------------- .nv.info._Z11sumOfSeriesPfi --------------------------
	.section	.nv.info._Z11sumOfSeriesPfi,"",@"SHT_CUDA_INFO"
	.sectionflags	@""
	.align	4


	//----- nvinfo : EIATTR_CUDA_API_VERSION
	.align		4
        /*0000*/ 	.byte	0x04, 0x37
        /*0002*/ 	.short	(.L_7 - .L_6)
.L_6:
        /*0004*/ 	.word	0x00000082


	//----- nvinfo : EIATTR_KPARAM_INFO
	.align		4
.L_7:
        /*0008*/ 	.byte	0x04, 0x17
        /*000a*/ 	.short	(.L_9 - .L_8)
.L_8:
        /*000c*/ 	.word	0x00000000
        /*0010*/ 	.short	0x0001
        /*0012*/ 	.short	0x0008
        /*0014*/ 	.byte	0x00, 0xf0, 0x11, 0x00


	//----- nvinfo : EIATTR_KPARAM_INFO
	.align		4
.L_9:
        /*0018*/ 	.byte	0x04, 0x17
        /*001a*/ 	.short	(.L_11 - .L_10)
.L_10:
        /*001c*/ 	.word	0x00000000
        /*0020*/ 	.short	0x0000
        /*0022*/ 	.short	0x0000
        /*0024*/ 	.byte	0x00, 0xf5, 0x21, 0x00


	//----- nvinfo : EIATTR_SPARSE_MMA_MASK
	.align		4
.L_11:
        /*0028*/ 	.byte	0x03, 0x50
        /*002a*/ 	.short	0x0000


	//----- nvinfo : EIATTR_MAXREG_COUNT
	.align		4
        /*002c*/ 	.byte	0x03, 0x1b
        /*002e*/ 	.short	0x00ff


	//----- nvinfo : EIATTR_MERCURY_ISA_VERSION
	.align		4
        /*0030*/ 	.byte	0x03, 0x5f
        /*0032*/ 	.short	0x0101


	//----- nvinfo : EIATTR_VRC_CTA_INIT_COUNT
	.align		4
        /*0034*/ 	.byte	0x02, 0x4a
	.zero		1
	.zero		1


	//----- nvinfo : EIATTR_EXIT_INSTR_OFFSETS
	.align		4
        /*0038*/ 	.byte	0x04, 0x1c
        /*003a*/ 	.short	(.L_13 - .L_12)


	//   ....[0]....
.L_12:
        /*003c*/ 	.word	0x00000150


	//----- nvinfo : EIATTR_CRS_STACK_SIZE
	.align		4
.L_13:
        /*0040*/ 	.byte	0x04, 0x1e
        /*0042*/ 	.short	(.L_15 - .L_14)
.L_14:
        /*0044*/ 	.word	0x00000000


	//----- nvinfo : EIATTR_CBANK_PARAM_SIZE
	.align		4
.L_15:
        /*0048*/ 	.byte	0x03, 0x19
        /*004a*/ 	.short	0x000c


	//----- nvinfo : EIATTR_PARAM_CBANK
	.align		4
        /*004c*/ 	.byte	0x04, 0x0a
        /*004e*/ 	.short	(.L_17 - .L_16)
	.align		4
.L_16:
        /*0050*/ 	.word	index@(.nv.constant0._Z11sumOfSeriesPfi)
        /*0054*/ 	.short	0x0380
        /*0056*/ 	.short	0x000c


	//----- nvinfo : EIATTR_SW_WAR
	.align		4
.L_17:
        /*0058*/ 	.byte	0x04, 0x36
        /*005a*/ 	.short	(.L_19 - .L_18)
.L_18:
        /*005c*/ 	.word	0x00000008
.L_19:


//--------------------- .nv.callgraph             --------------------------
	.section	.nv.callgraph,"",@"SHT_CUDA_CALLGRAPH"
	.align	4
	.sectionentsize	8
	.align		4
        /*0000*/ 	.word	0x00000000
	.align		4
        /*0004*/ 	.word	0xffffffff
	.align		4
        /*0008*/ 	.word	0x00000000
	.align		4
        /*000c*/ 	.word	0xfffffffe
	.align		4
        /*0010*/ 	.word	0x00000000
	.align		4
        /*0014*/ 	.word	0xfffffffd
	.align		4
        /*0018*/ 	.word	0x00000000
	.align		4
        /*001c*/ 	.word	0xfffffffc


//--------------------- .text._Z11sumOfSeriesPfi  --------------------------
	.section	.text._Z11sumOfSeriesPfi,"ax",@progbits
	.align	128
        .global         _Z11sumOfSeriesPfi
        .type           _Z11sumOfSeriesPfi,@function
        .size           _Z11sumOfSeriesPfi,(.L_x_4 - _Z11sumOfSeriesPfi)
        .other          _Z11sumOfSeriesPfi,@"STO_CUDA_ENTRY STV_DEFAULT"
_Z11sumOfSeriesPfi:
.text._Z11sumOfSeriesPfi:
[----:B------:R-:W-:Y:S01]  /*0000*/  LDC R1, c[0x0][0x37c] ;  /* 0x0000df00ff017b82 */ /* 0x000fe20000000800 */
[----:B------:R-:W0:Y:S07]  /*0010*/  S2R R0, SR_TID.X ;  /* 0x0000000000007919 */ /* 0x000e2e0000002100 */
[----:B------:R-:W0:Y:S01]  /*0020*/  S2UR UR4, SR_CTAID.X ;  /* 0x00000000000479c3 */ /* 0x000e220000002500 */
[----:B------:R-:W1:Y:S01]  /*0030*/  LDCU UR7, c[0x0][0x388] ;  /* 0x00007100ff0777ac */ /* 0x000e620008000800 */
[----:B------:R-:W-:Y:S01]  /*0040*/  BSSY.RECONVERGENT B0, `(.L_x_0) ;  /* 0x000000f000007945 */ /* 0x000fe20003800200 */
[----:B------:R-:W-:-:S05]  /*0050*/  HFMA2 R5, -RZ, RZ, 0, 0 ;  /* 0x00000000ff057431 */ /* 0x000fca00000001ff */
[----:B------:R-:W0:Y:S08]  /*0060*/  LDC R7, c[0x0][0x360] ;  /* 0x0000d800ff077b82 */ /* 0x000e300000000800 */
[----:B------:R-:W2:Y:S01]  /*0070*/  LDC.64 R2, c[0x0][0x380] ;  /* 0x0000e000ff027b82 */ /* 0x000ea20000000a00 */
[----:B0-----:R-:W-:Y:S01]  /*0080*/  IMAD R0, R7, UR4, R0 ;  /* 0x0000000407007c24 */ /* 0x001fe2000f8e0200 */
[----:B------:R-:W0:Y:S04]  /*0090*/  LDCU.64 UR4, c[0x0][0x358] ;  /* 0x00006b00ff0477ac */ /* 0x000e280008000a00 */
[----:B-1----:R-:W-:-:S13]  /*00a0*/  ISETP.GE.AND P0, PT, R0, UR7, PT ;  /* 0x0000000700007c0c */ /* 0x002fda000bf06270 */
[----:B--2---:R-:W-:Y:S05]  /*00b0*/  @P0 BRA `(.L_x_1) ;  /* 0x00000000001c0947 */ /* 0x004fea0003800000 */
[----:B------:R-:W1:Y:S01]  /*00c0*/  LDCU UR6, c[0x0][0x370] ;  /* 0x00006e00ff0677ac */ /* 0x000e620008000800 */
[----:B------:R-:W-:Y:S01]  /*00d0*/  MOV R5, RZ ;  /* 0x000000ff00057202 */ /* 0x000fe20000000f00 */
[----:B-1----:R-:W-:-:S07]  /*00e0*/  IMAD R7, R7, UR6, RZ ;  /* 0x0000000607077c24 */ /* 0x002fce000f8e02ff */
.L_x_2:
[----:B------:R-:W-:Y:S01]  /*00f0*/  IADD3 R0, PT, PT, R7, R0, RZ ;  /* 0x0000000007007210 */ /* 0x000fe20007ffe0ff */
[----:B------:R-:W-:-:S03]  /*0100*/  FADD R5, R5, 1 ;  /* 0x3f80000005057421 */ /* 0x000fc60000000000 */
[----:B------:R-:W-:-:S13]  /*0110*/  ISETP.GE.AND P0, PT, R0, UR7, PT ;  /* 0x0000000700007c0c */ /* 0x000fda000bf06270 */
[----:B------:R-:W-:Y:S05]  /*0120*/  @!P0 BRA `(.L_x_2) ;  /* 0xfffffffc00f08947 */ /* 0x000fea000383ffff */
.L_x_1:
[----:B0-----:R-:W-:Y:S05]  /*0130*/  BSYNC.RECONVERGENT B0 ;  /* 0x0000000000007941 */ /* 0x001fea0003800200 */
.L_x_0:
[----:B------:R-:W-:Y:S01]  /*0140*/  REDG.E.ADD.F32.FTZ.RN.STRONG.GPU desc[UR4][R2.64], R5 ;  /* 0x00000005020079a6 */ /* 0x000fe2000c12f304 */
[----:B------:R-:W-:Y:S05]  /*0150*/  EXIT ;  /* 0x000000000000794d */ /* 0x000fea0003800000 */
.L_x_3:
[----:B------:R-:W-:-:S00]  /*0160*/  BRA `(.L_x_3) ;  /* 0xfffffffc00fc7947 */ /* 0x000fc0000383ffff */
[----:B------:R-:W-:-:S00]  /*0170*/  NOP ;  /* 0x0000000000007918 */ /* 0x000fc00000000000 */
        /* <DEDUP_REMOVED lines=8> */
.L_x_4:


//--------------------- .nv.shared.reserved.0     --------------------------
	.section	.nv.shared.reserved.0,"aw",@nobits
	.weak		__nv_reservedSMEM_offset_0_alias
	.size		__nv_reservedSMEM_offset_0_alias, 0, 64
	.other		__nv_reservedSMEM_offset_0_alias,@"STO_CUDA_RESERVED_SHARED STV_DEFAULT"
__nv_reservedSMEM_offset_0_alias:
	.zero		0
	.zero		64


//--------------------- .nv.constant0._Z11sumOfSeriesPfi --------------------------
	.section	.nv.constant0._Z11sumOfSeriesPfi,"a",@progbits
	.sectionflags	@""
	.align	4
.nv.constant0._Z11sumOfSeriesPfi:
	.zero		908


//--------------------- SYMBOLS --------------------------

	.type		.nv.reservedSmem.offset0,@object
	.size		.nv.reservedSmem.offset0,0x4
